//
// Generated by NVIDIA NVVM Compiler
//
// Compiler Build ID: CL-36424714
// Cuda compilation tools, release 13.0, V13.0.88
// Based on NVVM 20.0.0
//

.version 9.0
.target sm_100
.address_size 64

	// .globl	_Z7vectAddPfS_S_

.visible .entry _Z7vectAddPfS_S_(
	.param .u64 .ptr .align 1 _Z7vectAddPfS_S__param_0,
	.param .u64 .ptr .align 1 _Z7vectAddPfS_S__param_1,
	.param .u64 .ptr .align 1 _Z7vectAddPfS_S__param_2
)
{
	.reg .b32 	%r<5>;
	.reg .b32 	%f<4>;
	.reg .b64 	%rd<11>;

	ld.param.u64 	%rd1, [_Z7vectAddPfS_S__param_0];
	ld.param.u64 	%rd2, [_Z7vectAddPfS_S__param_1];
	ld.param.u64 	%rd3, [_Z7vectAddPfS_S__param_2];
	cvta.to.global.u64 	%rd4, %rd3;
	cvta.to.global.u64 	%rd5, %rd2;
	cvta.to.global.u64 	%rd6, %rd1;
	mov.u32 	%r1, %tid.x;
	mov.u32 	%r2, %ctaid.x;
	mov.u32 	%r3, %ntid.x;
	mad.lo.s32 	%r4, %r2, %r3, %r1;
	mul.wide.s32 	%rd7, %r4, 4;
	add.s64 	%rd8, %rd6, %rd7;
	ld.global.f32 	%f1, [%rd8];
	add.s64 	%rd9, %rd5, %rd7;
	ld.global.f32 	%f2, [%rd9];
	add.f32 	%f3, %f1, %f2;
	add.s64 	%rd10, %rd4, %rd7;
	st.global.f32 	[%rd10], %f3;
	ret;

}


// ===== COMPILED SASS (sm_100) =====

	.target	sm_100

	.elftype	@"ET_EXEC"


//--------------------- .note.nv.tkinfo           --------------------------
	.section	.note.nv.tkinfo,"",@"SHT_NOTE"
	.sectionflags	@"SHF_NOTE_NV_TKINFO"
	.tkinfo
        /*0018*/ 	.word	0x00000002
        /*0030*/ 	.string	""
        /*0030*/ 	.string	"ptxas"
        /*0030*/ 	.string	"Cuda compilation tools, release 13.0, V13.0.88"
        /*0030*/ 	.string	"Build cuda_13.0.r13.0/compiler.36424714_0"
        /*0030*/ 	.string	"-arch sm_100 -m 64 "



//--------------------- .note.nv.cuinfo           --------------------------
	.section	.note.nv.cuinfo,"",@"SHT_NOTE"
	.sectionflags	@"SHF_NOTE_NV_CUINFO"
        /*0018*/ 	.short	0x0002
        /*001a*/ 	.short	0x0064
        /*001c*/ 	.short	0x0082
	.zero		2


//--------------------- .nv.info                  --------------------------
	.section	.nv.info,"",@"SHT_CUDA_INFO"
	.align	4


	//----- nvinfo : EIATTR_REGCOUNT
	.align		4
        /*0000*/ 	.byte	0x04, 0x2f
        /*0002*/ 	.short	(.L_1 - .L_0)
	.align		4
.L_0:
        /*0004*/ 	.word	index@(_Z7vectAddPfS_S_)
        /*0008*/ 	.word	0x0000000c


	//----- nvinfo : EIATTR_FRAME_SIZE
	.align		4
.L_1:
        /*000c*/ 	.byte	0x04, 0x11
        /*000e*/ 	.short	(.L_3 - .L_2)
	.align		4
.L_2:
        /*0010*/ 	.word	index@(_Z7vectAddPfS_S_)
        /*0014*/ 	.word	0x00000000


	//----- nvinfo : EIATTR_MIN_STACK_SIZE
	.align		4
.L_3:
        /*0018*/ 	.byte	0x04, 0x12
        /*001a*/ 	.short	(.L_5 - .L_4)
	.align		4
.L_4:
        /*001c*/ 	.word	index@(_Z7vectAddPfS_S_)
        /*0020*/ 	.word	0x00000000
.L_5:


//--------------------- .nv.compat                --------------------------
	.section	.nv.compat,"",@"SHT_CUDA_COMPAT_INFO"
	.align	4
        /*0000*/ 	.byte	0x02, 0x09, 0x00, 0x00, 0x02, 0x02, 0x01, 0x00, 0x02, 0x05, 0x05, 0x00, 0x03, 0x07, 0x01, 0x01
        /*0010*/ 	.byte	0x02, 0x03, 0x00, 0x00, 0x02, 0x06, 0x01, 0x00, 0x04, 0x0b, 0x08, 0x00, 0x09, 0x00, 0x00, 0x00
        /*0020*/ 	.byte	0x00, 0x00, 0x00, 0x00


//--------------------- .nv.info._Z7vectAddPfS_S_ --------------------------
	.section	.nv.info._Z7vectAddPfS_S_,"",@"SHT_CUDA_INFO"
	.sectionflags	@""
	.align	4


	//----- nvinfo : EIATTR_CUDA_API_VERSION
	.align		4
        /*0000*/ 	.byte	0x04, 0x37
        /*0002*/ 	.short	(.L_7 - .L_6)
.L_6:
        /*0004*/ 	.word	0x00000082


	//----- nvinfo : EIATTR_KPARAM_INFO
	.align		4
.L_7:
        /*0008*/ 	.byte	0x04, 0x17
        /*000a*/ 	.short	(.L_9 - .L_8)
.L_8:
        /*000c*/ 	.word	0x00000000
        /*0010*/ 	.short	0x0002
        /*0012*/ 	.short	0x0010
        /*0014*/ 	.byte	0x00, 0xf5, 0x21, 0x00


	//----- nvinfo : EIATTR_KPARAM_INFO
	.align		4
.L_9:
        /*0018*/ 	.byte	0x04, 0x17
        /*001a*/ 	.short	(.L_11 - .L_10)
.L_10:
        /*001c*/ 	.word	0x00000000
        /*0020*/ 	.short	0x0001
        /*0022*/ 	.short	0x0008
        /*0024*/ 	.byte	0x00, 0xf5, 0x21, 0x00


	//----- nvinfo : EIATTR_KPARAM_INFO
	.align		4
.L_11:
        /*0028*/ 	.byte	0x04, 0x17
        /*002a*/ 	.short	(.L_13 - .L_12)
.L_12:
        /*002c*/ 	.word	0x00000000
        /*0030*/ 	.short	0x0000
        /*0032*/ 	.short	0x0000
        /*0034*/ 	.byte	0x00, 0xf5, 0x21, 0x00


	//----- nvinfo : EIATTR_SPARSE_MMA_MASK
	.align		4
.L_13:
        /*0038*/ 	.byte	0x03, 0x50
        /*003a*/ 	.short	0x0000


	//----- nvinfo : EIATTR_MAXREG_COUNT
	.align		4
        /*003c*/ 	.byte	0x03, 0x1b
        /*003e*/ 	.short	0x00ff


	//----- nvinfo : EIATTR_MERCURY_ISA_VERSION
	.align		4
        /*0040*/ 	.byte	0x03, 0x5f
        /*0042*/ 	.short	0x0101


	//----- nvinfo : EIATTR_VRC_CTA_INIT_COUNT
	.align		4
        /*0044*/ 	.byte	0x02, 0x4a
	.zero		1
	.zero		1


	//----- nvinfo : EIATTR_EXIT_INSTR_OFFSETS
	.align		4
        /*0048*/ 	.byte	0x04, 0x1c
        /*004a*/ 	.short	(.L_15 - .L_14)


	//   ....[0]....
.L_14:
        /*004c*/ 	.word	0x00000100


	//----- nvinfo : EIATTR_CBANK_PARAM_SIZE
	.align		4
.L_15:
        /*0050*/ 	.byte	0x03, 0x19
        /*0052*/ 	.short	0x0018


	//----- nvinfo : EIATTR_PARAM_CBANK
	.align		4
        /*0054*/ 	.byte	0x04, 0x0a
        /*0056*/ 	.short	(.L_17 - .L_16)
	.align		4
.L_16:
        /*0058*/ 	.word	index@(.nv.constant0._Z7vectAddPfS_S_)
        /*005c*/ 	.short	0x0380
        /*005e*/ 	.short	0x0018


	//----- nvinfo : EIATTR_SW_WAR
	.align		4
.L_17:
        /*0060*/ 	.byte	0x04, 0x36
        /*0062*/ 	.short	(.L_19 - .L_18)
.L_18:
        /*0064*/ 	.word	0x00000008
.L_19:


//--------------------- .nv.callgraph             --------------------------
	.section	.nv.callgraph,"",@"SHT_CUDA_CALLGRAPH"
	.align	4
	.sectionentsize	8
	.align		4
        /*0000*/ 	.word	0x00000000
	.align		4
        /*0004*/ 	.word	0xffffffff
	.align		4
        /*0008*/ 	.word	0x00000000
	.align		4
        /*000c*/ 	.word	0xfffffffe
	.align		4
        /*0010*/ 	.word	0x00000000
	.align		4
        /*0014*/ 	.word	0xfffffffd
	.align		4
        /*0018*/ 	.word	0x00000000
	.align		4
        /*001c*/ 	.word	0xfffffffc


//--------------------- .text._Z7vectAddPfS_S_    --------------------------
	.section	.text._Z7vectAddPfS_S_,"ax",@progbits
	.align	128
        .global         _Z7vectAddPfS_S_
        .type           _Z7vectAddPfS_S_,@function
        .size           _Z7vectAddPfS_S_,(.L_x_1 - _Z7vectAddPfS_S_)
        .other          _Z7vectAddPfS_S_,@"STO_CUDA_ENTRY STV_DEFAULT"
_Z7vectAddPfS_S_:
.text._Z7vectAddPfS_S_:
[----:B------:R-:W-:Y:S01]  /*0000*/  LDC R1, c[0x0][0x37c] ;  /* 0x0000df00ff017b82 */ /* 0x000fe20000000800 */
[----:B------:R-:W0:Y:S07]  /*0010*/  S2R R9, SR_TID.X ;  /* 0x0000000000097919 */ /* 0x000e2e0000002100 */
[----:B------:R-:W0:Y:S01]  /*0020*/  S2UR UR6, SR_CTAID.X ;  /* 0x00000000000679c3 */ /* 0x000e220000002500 */
[----:B------:R-:W1:Y:S07]  /*0030*/  LDCU.64 UR4, c[0x0][0x358] ;  /* 0x00006b00ff0477ac */ /* 0x000e6e0008000a00 */
[----:B------:R-:W0:Y:S08]  /*0040*/  LDC R0, c[0x0][0x360] ;  /* 0x0000d800ff007b82 */ /* 0x000e300000000800 */
[----:B------:R-:W2:Y:S08]  /*0050*/  LDC.64 R2, c[0x0][0x380] ;  /* 0x0000e000ff027b82 */ /* 0x000eb00000000a00 */
[----:B------:R-:W3:Y:S01]  /*0060*/  LDC.64 R4, c[0x0][0x388] ;  /* 0x0000e200ff047b82 */ /* 0x000ee20000000a00 */
[----:B0-----:R-:W-:-:S07]  /*0070*/  IMAD R9, R0, UR6, R9 ;  /* 0x0000000600097c24 */ /* 0x001fce000f8e0209 */
[----:B------:R-:W0:Y:S01]  /*0080*/  LDC.64 R6, c[0x0][0x390] ;  /* 0x0000e400ff067b82 */ /* 0x000e220000000a00 */
[----:B--2---:R-:W-:-:S06]  /*0090*/  IMAD.WIDE R2, R9, 0x4, R2 ;  /* 0x0000000409027825 */ /* 0x004fcc00078e0202 */
[----:B-1----:R-:W2:Y:S01]  /*00a0*/  LDG.E R2, desc[UR4][R2.64] ;  /* 0x0000000402027981 */ /* 0x002ea2000c1e1900 */
[----:B---3--:R-:W-:-:S06]  /*00b0*/  IMAD.WIDE R4, R9, 0x4, R4 ;  /* 0x0000000409047825 */ /* 0x008fcc00078e0204 */
[----:B------:R-:W2:Y:S01]  /*00c0*/  LDG.E R5, desc[UR4][R4.64] ;  /* 0x0000000404057981 */ /* 0x000ea2000c1e1900 */
[----:B0-----:R-:W-:-:S04]  /*00d0*/  IMAD.WIDE R6, R9, 0x4, R6 ;  /* 0x0000000409067825 */ /* 0x001fc800078e0206 */
[----:B--2---:R-:W-:-:S05]  /*00e0*/  FADD R9, R2, R5 ;  /* 0x0000000502097221 */ /* 0x004fca0000000000 */
[----:B------:R-:W-:Y:S01]  /*00f0*/  STG.E desc[UR4][R6.64], R9 ;  /* 0x0000000906007986 */ /* 0x000fe2000c101904 */
[----:B------:R-:W-:Y:S05]  /*0100*/  EXIT ;  /* 0x000000000000794d */ /* 0x000fea0003800000 */
.L_x_0:
[----:B------:R-:W-:-:S00]  /*0110*/  BRA `(.L_x_0) ;  /* 0xfffffffc00fc7947 */ /* 0x000fc0000383ffff */
[----:B------:R-:W-:-:S00]  /*0120*/  NOP ;  /* 0x0000000000007918 */ /* 0x000fc00000000000 */
        /* <DEDUP_REMOVED lines=13> */
.L_x_1:


//--------------------- .nv.shared.reserved.0     --------------------------
	.section	.nv.shared.reserved.0,"aw",@nobits
	.weak		__nv_reservedSMEM_offset_0_alias
	.size		__nv_reservedSMEM_offset_0_alias, 0, 64
	.other		__nv_reservedSMEM_offset_0_alias,@"STO_CUDA_RESERVED_SHARED STV_DEFAULT"
__nv_reservedSMEM_offset_0_alias:
	.zero		0
	.zero		64


//--------------------- .nv.constant0._Z7vectAddPfS_S_ --------------------------
	.section	.nv.constant0._Z7vectAddPfS_S_,"a",@progbits
	.sectionflags	@""
	.align	4
.nv.constant0._Z7vectAddPfS_S_:
	.zero		920


//--------------------- SYMBOLS --------------------------

	.type		.nv.reservedSmem.offset0,@object
	.size		.nv.reservedSmem.offset0,0x4
